	.headerflags	@"EF_CUDA_TEXMODE_UNIFIED EF_CUDA_64BIT_ADDRESS EF_CUDA_SM86 EF_CUDA_VIRTUAL_SM(EF_CUDA_SM86)"
	.elftype	@"ET_EXEC"


//--------------------- .nv.info                  --------------------------
	.section	.nv.info,"",@"SHT_CUDA_INFO"
	.align	4


	//----- nvinfo : EIATTR_REGCOUNT
	.align		4
        /*0000*/ 	.byte	0x04, 0x2f
        /*0002*/ 	.short	(.L_2 - .L_1)
	.align		4
.L_1:
        /*0004*/ 	.word	index@(triton_poi_fused_gelu_14)
        /*0008*/ 	.word	0x0000001a


	//----- nvinfo : EIATTR_MIN_STACK_SIZE
	.align		4
.L_2:
        /*000c*/ 	.byte	0x04, 0x12
        /*000e*/ 	.short	(.L_4 - .L_3)
	.align		4
.L_3:
        /*0010*/ 	.word	index@(triton_poi_fused_gelu_14)
        /*0014*/ 	.word	0x00000000


	//----- nvinfo : EIATTR_FRAME_SIZE
	.align		4
.L_4:
        /*0018*/ 	.byte	0x04, 0x11
        /*001a*/ 	.short	(.L_6 - .L_5)
	.align		4
.L_5:
        /*001c*/ 	.word	index@(triton_poi_fused_gelu_14)
        /*0020*/ 	.word	0x00000000


	//----- nvinfo : EIATTR_MIN_STACK_SIZE
	.align		4
.L_6:
        /*0024*/ 	.byte	0x04, 0x12
        /*0026*/ 	.short	(.L_8 - .L_7)
	.align		4
.L_7:
        /*0028*/ 	.word	index@(triton_poi_fused_gelu_14)
        /*002c*/ 	.word	0x00000000
.L_8:


//--------------------- .nv.info.triton_poi_fused_gelu_14 --------------------------
	.section	.nv.info.triton_poi_fused_gelu_14,"",@"SHT_CUDA_INFO"
	.sectionflags	@""
	.align	4


	//----- nvinfo : EIATTR_CUDA_API_VERSION
	.align		4
        /*0000*/ 	.byte	0x04, 0x37
        /*0002*/ 	.short	(.L_10 - .L_9)
.L_9:
        /*0004*/ 	.word	0x0000007c


	//----- nvinfo : EIATTR_SW2861232_WAR
	.align		4
.L_10:
        /*0008*/ 	.byte	0x01, 0x35
	.zero		2


	//----- nvinfo : EIATTR_PARAM_CBANK
	.align		4
        /*000c*/ 	.byte	0x04, 0x0a
        /*000e*/ 	.short	(.L_12 - .L_11)
	.align		4
.L_11:
        /*0010*/ 	.word	index@(.nv.constant0.triton_poi_fused_gelu_14)
        /*0014*/ 	.short	0x0160
        /*0016*/ 	.short	0x0020


	//----- nvinfo : EIATTR_CBANK_PARAM_SIZE
	.align		4
.L_12:
        /*0018*/ 	.byte	0x03, 0x19
        /*001a*/ 	.short	0x0020


	//----- nvinfo : EIATTR_KPARAM_INFO
	.align		4
        /*001c*/ 	.byte	0x04, 0x17
        /*001e*/ 	.short	(.L_14 - .L_13)
.L_13:
        /*0020*/ 	.word	0x00000000
        /*0024*/ 	.short	0x0003
        /*0026*/ 	.short	0x0018
        /*0028*/ 	.byte	0x00, 0xf4, 0x21, 0x00


	//----- nvinfo : EIATTR_KPARAM_INFO
	.align		4
.L_14:
        /*002c*/ 	.byte	0x04, 0x17
        /*002e*/ 	.short	(.L_16 - .L_15)
.L_15:
        /*0030*/ 	.word	0x00000000
        /*0034*/ 	.short	0x0002
        /*0036*/ 	.short	0x0010
        /*0038*/ 	.byte	0x00, 0xf0, 0x11, 0x00


	//----- nvinfo : EIATTR_KPARAM_INFO
	.align		4
.L_16:
        /*003c*/ 	.byte	0x04, 0x17
        /*003e*/ 	.short	(.L_18 - .L_17)
.L_17:
        /*0040*/ 	.word	0x00000000
        /*0044*/ 	.short	0x0001
        /*0046*/ 	.short	0x0008
        /*0048*/ 	.byte	0x00, 0xf4, 0x21, 0x00


	//----- nvinfo : EIATTR_KPARAM_INFO
	.align		4
.L_18:
        /*004c*/ 	.byte	0x04, 0x17
        /*004e*/ 	.short	(.L_20 - .L_19)
.L_19:
        /*0050*/ 	.word	0x00000000
        /*0054*/ 	.short	0x0000
        /*0056*/ 	.short	0x0000
        /*0058*/ 	.byte	0x00, 0xf4, 0x21, 0x00


	//----- nvinfo : EIATTR_MAXREG_COUNT
	.align		4
.L_20:
        /*005c*/ 	.byte	0x03, 0x1b
        /*005e*/ 	.short	0x00ff


	//----- nvinfo : EIATTR_EXIT_INSTR_OFFSETS
	.align		4
        /*0060*/ 	.byte	0x04, 0x1c
        /*0062*/ 	.short	(.L_22 - .L_21)


	//   ....[0]....
.L_21:
        /*0064*/ 	.word	0x000011d0


	//----- nvinfo : EIATTR_REQNTID
	.align		4
.L_22:
        /*0068*/ 	.byte	0x04, 0x10
        /*006a*/ 	.short	(.L_24 - .L_23)
.L_23:
        /*006c*/ 	.word	0x00000080
        /*0070*/ 	.word	0x00000001
        /*0074*/ 	.word	0x00000001


	//----- nvinfo : EIATTR_CRS_STACK_SIZE
	.align		4
.L_24:
        /*0078*/ 	.byte	0x04, 0x1e
        /*007a*/ 	.short	(.L_26 - .L_25)
.L_25:
        /*007c*/ 	.word	0x00000000
.L_26:


//--------------------- .nv.callgraph             --------------------------
	.section	.nv.callgraph,"",@"SHT_CUDA_CALLGRAPH"
	.align	4
	.sectionentsize	8
	.align		4
        /*0000*/ 	.word	0x00000000
	.align		4
        /*0004*/ 	.word	0xffffffff
	.align		4
        /*0008*/ 	.word	0x00000000
	.align		4
        /*000c*/ 	.word	0xfffffffe
	.align		4
        /*0010*/ 	.word	0x00000000
	.align		4
        /*0014*/ 	.word	0xfffffffd
	.align		4
        /*0018*/ 	.word	0x00000000
	.align		4
        /*001c*/ 	.word	0xfffffffc


//--------------------- .nv.rel.action            --------------------------
	.section	.nv.rel.action,"",@"SHT_CUDA_RELOCINFO"
	.align	8
	.sectionentsize	8
        /*0000*/ 	.byte	0x73, 0x00, 0x00, 0x00, 0x00, 0x00, 0x00, 0x00, 0x00, 0x00, 0x00, 0x11, 0x25, 0x00, 0x05, 0x36


//--------------------- .nv.constant4             --------------------------
	.section	.nv.constant4,"a",@progbits
	.align	8
	.align		8
.nv.constant4:
        /*0000*/ 	.dword	_$_str


//--------------------- .nv.constant0.triton_poi_fused_gelu_14 --------------------------
	.section	.nv.constant0.triton_poi_fused_gelu_14,"a",@progbits
	.sectionflags	@""
	.align	4
.nv.constant0.triton_poi_fused_gelu_14:
	.zero		384


//--------------------- .text.triton_poi_fused_gelu_14 --------------------------
	.section	.text.triton_poi_fused_gelu_14,"ax",@progbits
	.sectioninfo	@"SHI_REGISTERS=26"
	.align	128
        .global         triton_poi_fused_gelu_14
        .type           triton_poi_fused_gelu_14,@function
        .size           triton_poi_fused_gelu_14,(.L_x_25 - triton_poi_fused_gelu_14)
        .other          triton_poi_fused_gelu_14,@"STO_CUDA_ENTRY STV_DEFAULT"
triton_poi_fused_gelu_14:
.text.triton_poi_fused_gelu_14:
[----:B------:R-:W-:Y:S02]  /*0000*/  MOV R1, c[0x0][0x28] ;  /* 0x00000a0000017a02 */ /* 0x000fe40000000f00 */
[----:B------:R-:W0:Y:S01]  /*0010*/  S2R R0, SR_TID.X ;  /* 0x0000000000007919 */ /* 0x000e220000002100 */
[----:B------:R-:W-:Y:S01]  /*0020*/  MOV R8, 0x2 ;  /* 0x0000000200087802 */ /* 0x000fe20000000f00 */
[----:B------:R-:W-:Y:S02]  /*0030*/  ULDC.64 UR4, c[0x0][0x118] ;  /* 0x0000460000047ab9 */ /* 0x000fe40000000a00 */
[----:B------:R-:W1:Y:S01]  /*0040*/  S2R R3, SR_CTAID.X ;  /* 0x0000000000037919 */ /* 0x000e620000002500 */
[----:B0-----:R-:W-:-:S04]  /*0050*/  SHF.L.U32 R0, R0, 0x3, RZ ;  /* 0x0000000300007819 */ /* 0x001fc800000006ff */
[----:B------:R-:W-:-:S04]  /*0060*/  LOP3.LUT R0, R0, 0x3f8, RZ, 0xc0, !PT ;  /* 0x000003f800007812 */ /* 0x000fc800078ec0ff */
[----:B-1----:R-:W-:-:S05]  /*0070*/  LEA R0, R3, R0, 0xa ;  /* 0x0000000003007211 */ /* 0x002fca00078e50ff */
[----:B------:R-:W-:-:S05]  /*0080*/  IMAD.HI R2, R0, 0x2aaaaaab, RZ ;  /* 0x2aaaaaab00027827 */ /* 0x000fca00078e02ff */
[----:B------:R-:W-:-:S04]  /*0090*/  SHF.R.U32.HI R3, RZ, 0x1f, R2 ;  /* 0x0000001fff037819 */ /* 0x000fc80000011602 */
[----:B------:R-:W-:Y:S01]  /*00a0*/  LEA.HI R5, R2, R3, RZ, 0x15 ;  /* 0x0000000302057211 */ /* 0x000fe200078fa8ff */
[----:B------:R-:W-:-:S04]  /*00b0*/  IMAD.WIDE R2, R0, R8, c[0x0][0x160] ;  /* 0x0000580000027625 */ /* 0x000fc800078e0208 */
[----:B------:R-:W-:-:S04]  /*00c0*/  IMAD R5, R5, -0x3000, R0 ;  /* 0xffffd00005057824 */ /* 0x000fc800078e0200 */
[----:B------:R-:W-:Y:S02]  /*00d0*/  IMAD.WIDE R8, R5, R8, c[0x0][0x168] ;  /* 0x00005a0005087625 */ /* 0x000fe400078e0208 */
[----:B------:R-:W2:Y:S04]  /*00e0*/  LDG.E.128 R4, [R2.64] ;  /* 0x0000000402047981 */ /* 0x000ea8000c1e1d00 */
[----:B------:R-:W3:Y:S01]  /*00f0*/  LDG.E.EL.128 R8, [R8.64] ;  /* 0x0000000408087981 */ /* 0x000ee2000c2e1d00 */
[----:B------:R-:W-:Y:S01]  /*0100*/  BSSY B0, `(.L_x_0) ;  /* 0x000003f000007945 */ /* 0x000fe20003800000 */
[----:B--2---:R-:W-:Y:S02]  /*0110*/  PRMT R0, R4, 0x7632, R0 ;  /* 0x0000763204007816 */ /* 0x004fe40000000000 */
[----:B------:R-:W-:-:S02]  /*0120*/  PRMT R14, R5, 0x7632, R14 ;  /* 0x00007632050e7816 */ /* 0x000fc4000000000e */
[----:B------:R-:W-:Y:S02]  /*0130*/  SHF.L.U32 R16, R5, 0x10, RZ ;  /* 0x0000001005107819 */ /* 0x000fe400000006ff */
[----:B------:R-:W-:Y:S02]  /*0140*/  SHF.L.U32 R4, R4, 0x10, RZ ;  /* 0x0000001004047819 */ /* 0x000fe400000006ff */
[----:B---3--:R-:W-:Y:S02]  /*0150*/  SHF.L.U32 R5, R8, 0x10, RZ ;  /* 0x0000001008057819 */ /* 0x008fe400000006ff */
[C---:B------:R-:W-:Y:S02]  /*0160*/  PRMT R18, R10.reuse, 0x7632, R18 ;  /* 0x000076320a127816 */ /* 0x040fe40000000012 */
[----:B------:R-:W-:Y:S01]  /*0170*/  SHF.L.U32 R19, R10, 0x10, RZ ;  /* 0x000000100a137819 */ /* 0x000fe200000006ff */
[----:B------:R-:W-:Y:S01]  /*0180*/  FADD R4, R4, R5 ;  /* 0x0000000504047221 */ /* 0x000fe20000000000 */
[----:B------:R-:W-:-:S02]  /*0190*/  PRMT R8, R8, 0x7632, R8 ;  /* 0x0000763208087816 */ /* 0x000fc40000000008 */
[C---:B------:R-:W-:Y:S01]  /*01a0*/  SHF.L.U32 R12, R7.reuse, 0x10, RZ ;  /* 0x00000010070c7819 */ /* 0x040fe200000006ff */
[----:B------:R-:W-:Y:S01]  /*01b0*/  FMUL R21, R4, R4 ;  /* 0x0000000404157220 */ /* 0x000fe20000400000 */
[----:B------:R-:W-:Y:S02]  /*01c0*/  PRMT R13, R7, 0x7632, R13 ;  /* 0x00007632070d7816 */ /* 0x000fe4000000000d */
[----:B------:R-:W-:Y:S01]  /*01d0*/  SHF.L.U32 R0, R0, 0x10, RZ ;  /* 0x0000001000007819 */ /* 0x000fe200000006ff */
[----:B------:R-:W-:Y:S01]  /*01e0*/  FMUL R21, R4, R21 ;  /* 0x0000001504157220 */ /* 0x000fe20000400000 */
[----:B------:R-:W-:Y:S02]  /*01f0*/  SHF.L.U32 R7, R8, 0x10, RZ ;  /* 0x0000001008077819 */ /* 0x000fe400000006ff */
[C---:B------:R-:W-:Y:S01]  /*0200*/  PRMT R17, R6.reuse, 0x7632, R17 ;  /* 0x0000763206117816 */ /* 0x040fe20000000011 */
[----:B------:R-:W-:Y:S01]  /*0210*/  FFMA R10, R21, 0.044714998453855514526, R4 ;  /* 0x3d372713150a7823 */ /* 0x000fe20000000004 */
[----:B------:R-:W-:Y:S01]  /*0220*/  SHF.L.U32 R6, R6, 0x10, RZ ;  /* 0x0000001006067819 */ /* 0x000fe200000006ff */
[----:B------:R-:W-:Y:S01]  /*0230*/  FADD R7, R0, R7 ;  /* 0x0000000700077221 */ /* 0x000fe20000000000 */
[C---:B------:R-:W-:Y:S01]  /*0240*/  PRMT R5, R9.reuse, 0x7632, R5 ;  /* 0x0000763209057816 */ /* 0x040fe20000000005 */
[----:B------:R-:W-:Y:S01]  /*0250*/  FMUL R10, R10, 0.79788458347320556641 ;  /* 0x3f4c422a0a0a7820 */ /* 0x000fe20000400000 */
[----:B------:R-:W-:Y:S01]  /*0260*/  SHF.L.U32 R9, R9, 0x10, RZ ;  /* 0x0000001009097819 */ /* 0x000fe200000006ff */
[----:B------:R-:W-:Y:S01]  /*0270*/  FADD R8, R6, R19 ;  /* 0x0000001306087221 */ /* 0x000fe20000000000 */
[----:B------:R-:W-:Y:S01]  /*0280*/  SHF.L.U32 R6, R14, 0x10, RZ ;  /* 0x000000100e067819 */ /* 0x000fe200000006ff */
[----:B------:R-:W-:Y:S01]  /*0290*/  FADD.FTZ R22, |R10|, -RZ ;  /* 0x800000ff0a167221 */ /* 0x000fe20000010200 */
[----:B------:R-:W-:Y:S01]  /*02a0*/  SHF.L.U32 R5, R5, 0x10, RZ ;  /* 0x0000001005057819 */ /* 0x000fe200000006ff */
[----:B------:R-:W-:Y:S01]  /*02b0*/  FADD R9, R16, R9 ;  /* 0x0000000910097221 */ /* 0x000fe20000000000 */
[----:B------:R-:W-:Y:S01]  /*02c0*/  FMUL R0, R7, R7 ;  /* 0x0000000707007220 */ /* 0x000fe20000400000 */
[----:B------:R-:W-:-:S02]  /*02d0*/  SHF.L.U32 R17, R17, 0x10, RZ ;  /* 0x0000001011117819 */ /* 0x000fc400000006ff */
[----:B------:R-:W-:Y:S01]  /*02e0*/  FSETP.GE.AND P0, PT, R22, 0.60000002384185791016, PT ;  /* 0x3f19999a1600780b */ /* 0x000fe20003f06000 */
[----:B------:R-:W-:Y:S01]  /*02f0*/  FMUL R14, R9, R9 ;  /* 0x00000009090e7220 */ /* 0x000fe20000400000 */
[----:B------:R-:W-:Y:S01]  /*0300*/  FADD R6, R6, R5 ;  /* 0x0000000506067221 */ /* 0x000fe20000000000 */
[----:B------:R-:W-:Y:S01]  /*0310*/  FMUL R0, R7, R0 ;  /* 0x0000000007007220 */ /* 0x000fe20000400000 */
[----:B------:R-:W-:Y:S01]  /*0320*/  SHF.L.U32 R18, R18, 0x10, RZ ;  /* 0x0000001012127819 */ /* 0x000fe200000006ff */
[----:B------:R-:W-:Y:S01]  /*0330*/  FMUL R14, R9, R14 ;  /* 0x0000000e090e7220 */ /* 0x000fe20000400000 */
[----:B------:R-:W-:Y:S01]  /*0340*/  FMUL R19, R6, R6 ;  /* 0x0000000606137220 */ /* 0x000fe20000400000 */
[----:B------:R-:W-:Y:S01]  /*0350*/  FFMA R0, R0, 0.044714998453855514526, R7 ;  /* 0x3d37271300007823 */ /* 0x000fe20000000007 */
[----:B------:R-:W-:Y:S01]  /*0360*/  SHF.L.U32 R15, R11, 0x10, RZ ;  /* 0x000000100b0f7819 */ /* 0x000fe200000006ff */
[----:B------:R-:W-:Y:S01]  /*0370*/  FADD R5, R17, R18 ;  /* 0x0000001211057221 */ /* 0x000fe20000000000 */
[----:B------:R-:W-:Y:S01]  /*0380*/  FFMA R16, R14, 0.044714998453855514526, R9 ;  /* 0x3d3727130e107823 */ /* 0x000fe20000000009 */
[----:B------:R-:W-:Y:S01]  /*0390*/  PRMT R11, R11, 0x7632, R11 ;  /* 0x000076320b0b7816 */ /* 0x000fe2000000000b */
[----:B------:R-:W-:Y:S01]  /*03a0*/  FMUL R17, R8, R8 ;  /* 0x0000000808117220 */ /* 0x000fe20000400000 */
[----:B------:R-:W-:Y:S01]  /*03b0*/  FMUL R19, R6, R19 ;  /* 0x0000001306137220 */ /* 0x000fe20000400000 */
[----:B------:R-:W-:Y:S01]  /*03c0*/  FMUL R14, R0, 0.79788458347320556641 ;  /* 0x3f4c422a000e7820 */ /* 0x000fe20000400000 */
[----:B------:R-:W-:Y:S05]  /*03d0*/  @!P0 BRA `(.L_x_1) ;  /* 0x000000a000008947 */ /* 0x000fea0003800000 */
[----:B------:R-:W-:Y:S01]  /*03e0*/  FMUL R0, R22, 2.8853900432586669922 ;  /* 0x4038aa3b16007820 */ /* 0x000fe20000400000 */
[----:B------:R-:W-:-:S02]  /*03f0*/  MOV R21, 0x3f800000 ;  /* 0x3f80000000157802 */ /* 0x000fc40000000f00 */
[----:B------:R-:W-:-:S03]  /*0400*/  FSETP.GE.AND P0, PT, R22, 9.010913848876953125, PT ;  /* 0x41102cb41600780b */ /* 0x000fc60003f06000 */
[----:B------:R-:W0:Y:S02]  /*0410*/  MUFU.EX2 R0, R0 ;  /* 0x0000000000007308 */ /* 0x000e240000000800 */
[----:B0-----:R-:W-:-:S06]  /*0420*/  FADD R18, R0, 1 ;  /* 0x3f80000000127421 */ /* 0x001fcc0000000000 */
[----:B------:R-:W0:Y:S02]  /*0430*/  MUFU.RCP R18, R18 ;  /* 0x0000001200127308 */ /* 0x000e240000001000 */
[----:B0-----:R-:W-:-:S05]  /*0440*/  FFMA.FTZ R20, R18, -2, R21 ;  /* 0xc000000012147823 */ /* 0x001fca0000010015 */
[----:B------:R-:W-:-:S04]  /*0450*/  FSEL R21, R20, 1, !P0 ;  /* 0x3f80000014157808 */ /* 0x000fc80004000000 */
[----:B------:R-:W-:Y:S01]  /*0460*/  LOP3.LUT R10, R21, 0x80000000, R10, 0xf8, !PT ;  /* 0x80000000150a7812 */ /* 0x000fe200078ef80a */
[----:B------:R-:W-:Y:S05]  /*0470*/  BRA `(.L_x_2) ;  /* 0x0000007000007947 */ /* 0x000fea0003800000 */
.L_x_1:
[----:B------:R-:W-:Y:S01]  /*0480*/  MOV R0, 0x3c80f082 ;  /* 0x3c80f08200007802 */ /* 0x000fe20000000f00 */
[----:B------:R-:W-:-:S04]  /*0490*/  FMUL R21, R10, R10 ;  /* 0x0000000a0a157220 */ /* 0x000fc80000400000 */
[----:B------:R-:W-:-:S04]  /*04a0*/  FFMA.FTZ R0, R21, R0, -0.052303962409496307373 ;  /* 0xbd563cae15007423 */ /* 0x000fc80000010000 */
[----:B------:R-:W-:-:S04]  /*04b0*/  FFMA.FTZ R0, R21, R0, 0.1331529766321182251 ;  /* 0x3e08594115007423 */ /* 0x000fc80000010000 */
[----:B------:R-:W-:-:S04]  /*04c0*/  FFMA.FTZ R0, R21, R0, -0.33332768082618713379 ;  /* 0xbeaaa9ed15007423 */ /* 0x000fc80000010000 */
[----:B------:R-:W-:-:S04]  /*04d0*/  FFMA.FTZ R21, R21, R0, RZ ;  /* 0x0000000015157223 */ /* 0x000fc800000100ff */
[----:B------:R-:W-:Y:S02]  /*04e0*/  FFMA.FTZ R10, R10, R21, R10 ;  /* 0x000000150a0a7223 */ /* 0x000fe4000001000a */
.L_x_2:
[----:B------:R-:W-:Y:S05]  /*04f0*/  BSYNC B0 ;  /* 0x0000000000007941 */ /* 0x000fea0003800000 */
.L_x_0:
[----:B------:R-:W-:Y:S01]  /*0500*/  FADD.FTZ R21, |R14|, -RZ ;  /* 0x800000ff0e157221 */ /* 0x000fe20000010200 */
[----:B------:R-:W-:Y:S01]  /*0510*/  FADD R12, R12, R15 ;  /* 0x0000000f0c0c7221 */ /* 0x000fe20000000000 */
[----:B------:R-:W-:Y:S01]  /*0520*/  BSSY B0, `(.L_x_3) ;  /* 0x000001a000007945 */ /* 0x000fe20003800000 */
[----:B------:R-:W-:Y:S01]  /*0530*/  SHF.L.U32 R15, R13, 0x10, RZ ;  /* 0x000000100d0f7819 */ /* 0x000fe200000006ff */
[----:B------:R-:W-:Y:S01]  /*0540*/  FMUL R13, R16, 0.79788458347320556641 ;  /* 0x3f4c422a100d7820 */ /* 0x000fe20000400000 */
[----:B------:R-:W-:Y:S01]  /*0550*/  FSETP.GE.AND P0, PT, R21, 0.60000002384185791016, PT ;  /* 0x3f19999a1500780b */ /* 0x000fe20003f06000 */
[----:B------:R-:W-:Y:S01]  /*0560*/  FMUL R17, R8, R17 ;  /* 0x0000001108117220 */ /* 0x000fe20000400000 */
[----:B------:R-:W-:Y:S01]  /*0570*/  SHF.L.U32 R18, R11, 0x10, RZ ;  /* 0x000000100b127819 */ /* 0x000fe200000006ff */
[----:B------:R-:W-:Y:S01]  /*0580*/  FFMA R19, R19, 0.044714998453855514526, R6 ;  /* 0x3d37271313137823 */ /* 0x000fe20000000006 */
[----:B------:R-:W-:-:S09]  /*0590*/  FMUL R16, R5, R5 ;  /* 0x0000000505107220 */ /* 0x000fd20000400000 */
[----:B------:R-:W-:Y:S05]  /*05a0*/  @!P0 BRA `(.L_x_4) ;  /* 0x000000a000008947 */ /* 0x000fea0003800000 */
[C---:B------:R-:W-:Y:S01]  /*05b0*/  FMUL R0, R21.reuse, 2.8853900432586669922 ;  /* 0x4038aa3b15007820 */ /* 0x040fe20000400000 */
[----:B------:R-:W-:Y:S02]  /*05c0*/  MOV R20, 0x3f800000 ;  /* 0x3f80000000147802 */ /* 0x000fe40000000f00 */
        /* <DEDUP_REMOVED lines=8> */
.L_x_4:
[----:B------:R-:W-:Y:S01]  /*0650*/  MOV R0, 0x3c80f082 ;  /* 0x3c80f08200007802 */ /* 0x000fe20000000f00 */
[----:B------:R-:W-:-:S04]  /*0660*/  FMUL R11, R14, R14 ;  /* 0x0000000e0e0b7220 */ /* 0x000fc80000400000 */
[----:B------:R-:W-:-:S04]  /*0670*/  FFMA.FTZ R0, R11, R0, -0.052303962409496307373 ;  /* 0xbd563cae0b007423 */ /* 0x000fc80000010000 */
[----:B------:R-:W-:-:S04]  /*0680*/  FFMA.FTZ R0, R11, R0, 0.1331529766321182251 ;  /* 0x3e0859410b007423 */ /* 0x000fc80000010000 */
[----:B------:R-:W-:-:S04]  /*0690*/  FFMA.FTZ R0, R11, R0, -0.33332768082618713379 ;  /* 0xbeaaa9ed0b007423 */ /* 0x000fc80000010000 */
[----:B------:R-:W-:-:S04]  /*06a0*/  FFMA.FTZ R11, R11, R0, RZ ;  /* 0x000000000b0b7223 */ /* 0x000fc800000100ff */
[----:B------:R-:W-:Y:S02]  /*06b0*/  FFMA.FTZ R14, R14, R11, R14 ;  /* 0x0000000b0e0e7223 */ /* 0x000fe4000001000e */
.L_x_5:
[----:B------:R-:W-:Y:S05]  /*06c0*/  BSYNC B0 ;  /* 0x0000000000007941 */ /* 0x000fea0003800000 */
.L_x_3:
[----:B------:R-:W-:Y:S01]  /*06d0*/  FADD.FTZ R21, |R13|, -RZ ;  /* 0x800000ff0d157221 */ /* 0x000fe20000010200 */
[----:B------:R-:W-:Y:S01]  /*06e0*/  BSSY B0, `(.L_x_6) ;  /* 0x0000019000007945 */ /* 0x000fe20003800000 */
[----:B------:R-:W-:Y:S01]  /*06f0*/  FADD R11, R15, R18 ;  /* 0x000000120f0b7221 */ /* 0x000fe20000000000 */
[----:B------:R-:W-:Y:S01]  /*0700*/  FFMA R18, R17, 0.044714998453855514526, R8 ;  /* 0x3d37271311127823 */ /* 0x000fe20000000008 */
[----:B------:R-:W-:Y:S01]  /*0710*/  FMUL R16, R5, R16 ;  /* 0x0000001005107220 */ /* 0x000fe20000400000 */
[----:B------:R-:W-:Y:S01]  /*0720*/  FSETP.GE.AND P0, PT, R21, 0.60000002384185791016, PT ;  /* 0x3f19999a1500780b */ /* 0x000fe20003f06000 */
[----:B------:R-:W-:Y:S01]  /*0730*/  FMUL R15, R19, 0.79788458347320556641 ;  /* 0x3f4c422a130f7820 */ /* 0x000fe20000400000 */
[----:B------:R-:W-:-:S11]  /*0740*/  FMUL R17, R12, R12 ;  /* 0x0000000c0c117220 */ /* 0x000fd60000400000 */
        /* <DEDUP_REMOVED lines=11> */
.L_x_7:
[----:B------:R-:W-:Y:S01]  /*0800*/  MOV R0, 0x3c80f082 ;  /* 0x3c80f08200007802 */ /* 0x000fe20000000f00 */
[----:B------:R-:W-:-:S04]  /*0810*/  FMUL R19, R13, R13 ;  /* 0x0000000d0d137220 */ /* 0x000fc80000400000 */
[----:B------:R-:W-:-:S04]  /*0820*/  FFMA.FTZ R0, R19, R0, -0.052303962409496307373 ;  /* 0xbd563cae13007423 */ /* 0x000fc80000010000 */
[----:B------:R-:W-:-:S04]  /*0830*/  FFMA.FTZ R0, R19, R0, 0.1331529766321182251 ;  /* 0x3e08594113007423 */ /* 0x000fc80000010000 */
[----:B------:R-:W-:-:S04]  /*0840*/  FFMA.FTZ R0, R19, R0, -0.33332768082618713379 ;  /* 0xbeaaa9ed13007423 */ /* 0x000fc80000010000 */
[----:B------:R-:W-:-:S04]  /*0850*/  FFMA.FTZ R0, R19, R0, RZ ;  /* 0x0000000013007223 */ /* 0x000fc800000100ff */
[----:B------:R-:W-:Y:S02]  /*0860*/  FFMA.FTZ R13, R13, R0, R13 ;  /* 0x000000000d0d7223 */ /* 0x000fe4000001000d */
.L_x_8:
[----:B------:R-:W-:Y:S05]  /*0870*/  BSYNC B0 ;  /* 0x0000000000007941 */ /* 0x000fea0003800000 */
.L_x_6:
[----:B------:R-:W-:Y:S01]  /*0880*/  FADD.FTZ R22, |R15|, -RZ ;  /* 0x800000ff0f167221 */ /* 0x000fe20000010200 */
[----:B------:R-:W-:Y:S01]  /*0890*/  BSSY B0, `(.L_x_9) ;  /* 0x0000018000007945 */ /* 0x000fe20003800000 */
[----:B------:R-:W-:Y:S01]  /*08a0*/  FFMA R19, R16, 0.044714998453855514526, R5 ;  /* 0x3d37271310137823 */ /* 0x000fe20000000005 */
[----:B------:R-:W-:Y:S01]  /*08b0*/  FMUL R16, R18, 0.79788458347320556641 ;  /* 0x3f4c422a12107820 */ /* 0x000fe20000400000 */
[----:B------:R-:W-:Y:S01]  /*08c0*/  FMUL R17, R12, R17 ;  /* 0x000000110c117220 */ /* 0x000fe20000400000 */
[----:B------:R-:W-:Y:S01]  /*08d0*/  FSETP.GE.AND P0, PT, R22, 0.60000002384185791016, PT ;  /* 0x3f19999a1600780b */ /* 0x000fe20003f06000 */
[----:B------:R-:W-:-:S12]  /*08e0*/  FMUL R18, R11, R11 ;  /* 0x0000000b0b127220 */ /* 0x000fd80000400000 */
        /* <DEDUP_REMOVED lines=11> */
.L_x_10:
[----:B------:R-:W-:Y:S01]  /*09a0*/  MOV R0, 0x3c80f082 ;  /* 0x3c80f08200007802 */ /* 0x000fe20000000f00 */
[----:B------:R-:W-:-:S04]  /*09b0*/  FMUL R21, R15, R15 ;  /* 0x0000000f0f157220 */ /* 0x000fc80000400000 */
[----:B------:R-:W-:-:S04]  /*09c0*/  FFMA.FTZ R0, R21, R0, -0.052303962409496307373 ;  /* 0xbd563cae15007423 */ /* 0x000fc80000010000 */
[----:B------:R-:W-:-:S04]  /*09d0*/  FFMA.FTZ R0, R21, R0, 0.1331529766321182251 ;  /* 0x3e08594115007423 */ /* 0x000fc80000010000 */
[----:B------:R-:W-:-:S04]  /*09e0*/  FFMA.FTZ R0, R21, R0, -0.33332768082618713379 ;  /* 0xbeaaa9ed15007423 */ /* 0x000fc80000010000 */
[----:B------:R-:W-:-:S04]  /*09f0*/  FFMA.FTZ R0, R21, R0, RZ ;  /* 0x0000000015007223 */ /* 0x000fc800000100ff */
[----:B------:R-:W-:Y:S02]  /*0a00*/  FFMA.FTZ R15, R15, R0, R15 ;  /* 0x000000000f0f7223 */ /* 0x000fe4000001000f */
.L_x_11:
[----:B------:R-:W-:Y:S05]  /*0a10*/  BSYNC B0 ;  /* 0x0000000000007941 */ /* 0x000fea0003800000 */
.L_x_9:
[----:B------:R-:W-:Y:S01]  /*0a20*/  FADD.FTZ R23, |R16|, -RZ ;  /* 0x800000ff10177221 */ /* 0x000fe20000010200 */
[----:B------:R-:W-:Y:S01]  /*0a30*/  BSSY B0, `(.L_x_12) ;  /* 0x0000017000007945 */ /* 0x000fe20003800000 */
[----:B------:R-:W-:Y:S01]  /*0a40*/  FFMA R20, R17, 0.044714998453855514526, R12 ;  /* 0x3d37271311147823 */ /* 0x000fe2000000000c */
[----:B------:R-:W-:Y:S01]  /*0a50*/  FMUL R18, R11, R18 ;  /* 0x000000120b127220 */ /* 0x000fe20000400000 */
[----:B------:R-:W-:Y:S01]  /*0a60*/  FMUL R17, R19, 0.79788458347320556641 ;  /* 0x3f4c422a13117820 */ /* 0x000fe20000400000 */
[----:B------:R-:W-:-:S13]  /*0a70*/  FSETP.GE.AND P0, PT, R23, 0.60000002384185791016, PT ;  /* 0x3f19999a1700780b */ /* 0x000fda0003f06000 */
        /* <DEDUP_REMOVED lines=11> */
.L_x_13:
[----:B------:R-:W-:Y:S01]  /*0b30*/  MOV R0, 0x3c80f082 ;  /* 0x3c80f08200007802 */ /* 0x000fe20000000f00 */
[----:B------:R-:W-:-:S04]  /*0b40*/  FMUL R19, R16, R16 ;  /* 0x0000001010137220 */ /* 0x000fc80000400000 */
[----:B------:R-:W-:-:S04]  /*0b50*/  FFMA.FTZ R0, R19, R0, -0.052303962409496307373 ;  /* 0xbd563cae13007423 */ /* 0x000fc80000010000 */
[----:B------:R-:W-:-:S04]  /*0b60*/  FFMA.FTZ R0, R19, R0, 0.1331529766321182251 ;  /* 0x3e08594113007423 */ /* 0x000fc80000010000 */
[----:B------:R-:W-:-:S04]  /*0b70*/  FFMA.FTZ R0, R19, R0, -0.33332768082618713379 ;  /* 0xbeaaa9ed13007423 */ /* 0x000fc80000010000 */
[----:B------:R-:W-:-:S04]  /*0b80*/  FFMA.FTZ R19, R19, R0, RZ ;  /* 0x0000000013137223 */ /* 0x000fc800000100ff */
[----:B------:R-:W-:Y:S02]  /*0b90*/  FFMA.FTZ R16, R16, R19, R16 ;  /* 0x0000001310107223 */ /* 0x000fe40000010010 */
.L_x_14:
[----:B------:R-:W-:Y:S05]  /*0ba0*/  BSYNC B0 ;  /* 0x0000000000007941 */ /* 0x000fea0003800000 */
.L_x_12:
[----:B------:R-:W-:Y:S01]  /*0bb0*/  FADD.FTZ R22, |R17|, -RZ ;  /* 0x800000ff11167221 */ /* 0x000fe20000010200 */
[----:B------:R-:W-:Y:S01]  /*0bc0*/  BSSY B0, `(.L_x_15) ;  /* 0x0000016000007945 */ /* 0x000fe20003800000 */
[----:B------:R-:W-:Y:S01]  /*0bd0*/  FFMA R19, R18, 0.044714998453855514526, R11 ;  /* 0x3d37271312137823 */ /* 0x000fe2000000000b */
[----:B------:R-:W-:Y:S02]  /*0be0*/  FMUL R18, R20, 0.79788458347320556641 ;  /* 0x3f4c422a14127820 */ /* 0x000fe40000400000 */
        /* <DEDUP_REMOVED lines=12> */
.L_x_16:
[----:B------:R-:W-:Y:S01]  /*0cb0*/  MOV R0, 0x3c80f082 ;  /* 0x3c80f08200007802 */ /* 0x000fe20000000f00 */
[----:B------:R-:W-:-:S04]  /*0cc0*/  FMUL R21, R17, R17 ;  /* 0x0000001111157220 */ /* 0x000fc80000400000 */
[----:B------:R-:W-:-:S04]  /*0cd0*/  FFMA.FTZ R0, R21, R0, -0.052303962409496307373 ;  /* 0xbd563cae15007423 */ /* 0x000fc80000010000 */
[----:B------:R-:W-:-:S04]  /*0ce0*/  FFMA.FTZ R0, R21, R0, 0.1331529766321182251 ;  /* 0x3e08594115007423 */ /* 0x000fc80000010000 */
[----:B------:R-:W-:-:S04]  /*0cf0*/  FFMA.FTZ R0, R21, R0, -0.33332768082618713379 ;  /* 0xbeaaa9ed15007423 */ /* 0x000fc80000010000 */
[----:B------:R-:W-:-:S04]  /*0d00*/  FFMA.FTZ R0, R21, R0, RZ ;  /* 0x0000000015007223 */ /* 0x000fc800000100ff */
[----:B------:R-:W-:Y:S02]  /*0d10*/  FFMA.FTZ R17, R17, R0, R17 ;  /* 0x0000000011117223 */ /* 0x000fe40000010011 */
.L_x_17:
[----:B------:R-:W-:Y:S05]  /*0d20*/  BSYNC B0 ;  /* 0x0000000000007941 */ /* 0x000fea0003800000 */
.L_x_15:
[----:B------:R-:W-:Y:S01]  /*0d30*/  FADD.FTZ R22, |R18|, -RZ ;  /* 0x800000ff12167221 */ /* 0x000fe20000010200 */
[----:B------:R-:W-:Y:S01]  /*0d40*/  BSSY B0, `(.L_x_18) ;  /* 0x0000015000007945 */ /* 0x000fe20003800000 */
[----:B------:R-:W-:-:S03]  /*0d50*/  FMUL R19, R19, 0.79788458347320556641 ;  /* 0x3f4c422a13137820 */ /* 0x000fc60000400000 */
        /* <DEDUP_REMOVED lines=12> */
.L_x_19:
[----:B------:R-:W-:Y:S01]  /*0e20*/  MOV R0, 0x3c80f082 ;  /* 0x3c80f08200007802 */ /* 0x000fe20000000f00 */
[----:B------:R-:W-:-:S04]  /*0e30*/  FMUL R21, R18, R18 ;  /* 0x0000001212157220 */ /* 0x000fc80000400000 */
[----:B------:R-:W-:-:S04]  /*0e40*/  FFMA.FTZ R0, R21, R0, -0.052303962409496307373 ;  /* 0xbd563cae15007423 */ /* 0x000fc80000010000 */
[----:B------:R-:W-:-:S04]  /*0e50*/  FFMA.FTZ R0, R21, R0, 0.1331529766321182251 ;  /* 0x3e08594115007423 */ /* 0x000fc80000010000 */
[----:B------:R-:W-:-:S04]  /*0e60*/  FFMA.FTZ R0, R21, R0, -0.33332768082618713379 ;  /* 0xbeaaa9ed15007423 */ /* 0x000fc80000010000 */
[----:B------:R-:W-:-:S04]  /*0e70*/  FFMA.FTZ R21, R21, R0, RZ ;  /* 0x0000000015157223 */ /* 0x000fc800000100ff */
[----:B------:R-:W-:Y:S02]  /*0e80*/  FFMA.FTZ R18, R18, R21, R18 ;  /* 0x0000001512127223 */ /* 0x000fe40000010012 */
.L_x_20:
[----:B------:R-:W-:Y:S05]  /*0e90*/  BSYNC B0 ;  /* 0x0000000000007941 */ /* 0x000fea0003800000 */
.L_x_18:
[----:B------:R-:W-:Y:S01]  /*0ea0*/  FADD.FTZ R22, |R19|, -RZ ;  /* 0x800000ff13167221 */ /* 0x000fe20000010200 */
[----:B------:R-:W-:Y:S04]  /*0eb0*/  BSSY B0, `(.L_x_21) ;  /* 0x0000014000007945 */ /* 0x000fe80003800000 */
        /* <DEDUP_REMOVED lines=12> */
.L_x_22:
[----:B------:R-:W-:Y:S01]  /*0f80*/  MOV R0, 0x3c80f082 ;  /* 0x3c80f08200007802 */ /* 0x000fe20000000f00 */
[----:B------:R-:W-:-:S04]  /*0f90*/  FMUL R21, R19, R19 ;  /* 0x0000001313157220 */ /* 0x000fc80000400000 */
[----:B------:R-:W-:-:S04]  /*0fa0*/  FFMA.FTZ R0, R21, R0, -0.052303962409496307373 ;  /* 0xbd563cae15007423 */ /* 0x000fc80000010000 */
[----:B------:R-:W-:-:S04]  /*0fb0*/  FFMA.FTZ R0, R21, R0, 0.1331529766321182251 ;  /* 0x3e08594115007423 */ /* 0x000fc80000010000 */
[----:B------:R-:W-:-:S04]  /*0fc0*/  FFMA.FTZ R0, R21, R0, -0.33332768082618713379 ;  /* 0xbeaaa9ed15007423 */ /* 0x000fc80000010000 */
[----:B------:R-:W-:-:S04]  /*0fd0*/  FFMA.FTZ R0, R21, R0, RZ ;  /* 0x0000000015007223 */ /* 0x000fc800000100ff */
[----:B------:R-:W-:Y:S02]  /*0fe0*/  FFMA.FTZ R19, R19, R0, R19 ;  /* 0x0000000013137223 */ /* 0x000fe40000010013 */
.L_x_23:
[----:B------:R-:W-:Y:S05]  /*0ff0*/  BSYNC B0 ;  /* 0x0000000000007941 */ /* 0x000fea0003800000 */
.L_x_21:
[----:B------:R-:W-:Y:S01]  /*1000*/  FMUL R7, R7, 0.5 ;  /* 0x3f00000007077820 */ /* 0x000fe20000400000 */
[----:B------:R-:W-:Y:S01]  /*1010*/  FADD R14, R14, 1 ;  /* 0x3f8000000e0e7421 */ /* 0x000fe20000000000 */
[----:B------:R-:W-:Y:S01]  /*1020*/  FMUL R9, R9, 0.5 ;  /* 0x3f00000009097820 */ /* 0x000fe20000400000 */
[----:B------:R-:W-:Y:S01]  /*1030*/  FADD R0, R13, 1 ;  /* 0x3f8000000d007421 */ /* 0x000fe20000000000 */
[----:B------:R-:W-:Y:S01]  /*1040*/  FMUL R4, R4, 0.5 ;  /* 0x3f00000004047820 */ /* 0x000fe20000400000 */
[----:B------:R-:W-:Y:S01]  /*1050*/  FADD R21, R10, 1 ;  /* 0x3f8000000a157421 */ /* 0x000fe20000000000 */
[----:B------:R-:W-:Y:S01]  /*1060*/  FMUL R6, R6, 0.5 ;  /* 0x3f00000006067820 */ /* 0x000fe20000400000 */
[----:B------:R-:W-:Y:S01]  /*1070*/  FADD R15, R15, 1 ;  /* 0x3f8000000f0f7421 */ /* 0x000fe20000000000 */
[----:B------:R-:W-:Y:S01]  /*1080*/  FMUL R14, R7, R14 ;  /* 0x0000000e070e7220 */ /* 0x000fe20000400000 */
[----:B------:R-:W-:Y:S01]  /*1090*/  FMUL R10, R9, R0 ;  /* 0x00000000090a7220 */ /* 0x000fe20000400000 */
[----:B------:R-:W-:Y:S01]  /*10a0*/  FMUL R8, R8, 0.5 ;  /* 0x3f00000008087820 */ /* 0x000fe20000400000 */
[----:B------:R-:W-:Y:S01]  /*10b0*/  FADD R7, R16, 1 ;  /* 0x3f80000010077421 */ /* 0x000fe20000000000 */
[----:B------:R-:W-:Y:S01]  /*10c0*/  FMUL R21, R4, R21 ;  /* 0x0000001504157220 */ /* 0x000fe20000400000 */
[----:B------:R-:W-:Y:S01]  /*10d0*/  FMUL R5, R5, 0.5 ;  /* 0x3f00000005057820 */ /* 0x000fe20000400000 */
[----:B------:R-:W-:Y:S01]  /*10e0*/  FADD R0, R17, 1 ;  /* 0x3f80000011007421 */ /* 0x000fe20000000000 */
[----:B------:R-:W-:Y:S01]  /*10f0*/  FMUL R11, R11, 0.5 ;  /* 0x3f0000000b0b7820 */ /* 0x000fe20000400000 */
[----:B------:R-:W-:Y:S01]  /*1100*/  FMUL R12, R12, 0.5 ;  /* 0x3f0000000c0c7820 */ /* 0x000fe20000400000 */
[----:B------:R-:W-:Y:S01]  /*1110*/  FADD R9, R18, 1 ;  /* 0x3f80000012097421 */ /* 0x000fe20000000000 */
[----:B------:R-:W-:Y:S01]  /*1120*/  FADD R4, R19, 1 ;  /* 0x3f80000013047421 */ /* 0x000fe20000000000 */
[----:B------:R-:W-:Y:S01]  /*1130*/  FMUL R15, R6, R15 ;  /* 0x0000000f060f7220 */ /* 0x000fe20000400000 */
[----:B------:R-:W-:Y:S01]  /*1140*/  FMUL R6, R8, R7 ;  /* 0x0000000708067220 */ /* 0x000fe20000400000 */
[----:B------:R-:W-:Y:S01]  /*1150*/  FMUL R7, R5, R0 ;  /* 0x0000000005077220 */ /* 0x000fe20000400000 */
[----:B------:R-:W-:Y:S01]  /*1160*/  FMUL R9, R12, R9 ;  /* 0x000000090c097220 */ /* 0x000fe20000400000 */
[----:B------:R-:W-:Y:S01]  /*1170*/  FMUL R0, R11, R4 ;  /* 0x000000040b007220 */ /* 0x000fe20000400000 */
[----:B------:R-:W-:-:S02]  /*1180*/  F2FP.BF16.PACK_AB R4, R14, R21 ;  /* 0x000000150e04723e */ /* 0x000fc400000010ff */
[----:B------:R-:W-:Y:S02]  /*1190*/  F2FP.BF16.PACK_AB R6, R7, R6 ;  /* 0x000000060706723e */ /* 0x000fe400000010ff */
[----:B------:R-:W-:Y:S02]  /*11a0*/  F2FP.BF16.PACK_AB R5, R15, R10 ;  /* 0x0000000a0f05723e */ /* 0x000fe400000010ff */
[----:B------:R-:W-:-:S05]  /*11b0*/  F2FP.BF16.PACK_AB R7, R0, R9 ;  /* 0x000000090007723e */ /* 0x000fca00000010ff */
[----:B------:R-:W-:Y:S01]  /*11c0*/  STG.E.128 [R2.64], R4 ;  /* 0x0000000402007986 */ /* 0x000fe2000c101d04 */
[----:B------:R-:W-:Y:S05]  /*11d0*/  EXIT ;  /* 0x000000000000794d */ /* 0x000fea0003800000 */
.L_x_24:
[----:B------:R-:W-:-:S00]  /*11e0*/  BRA `(.L_x_24) ;  /* 0xfffffff000007947 */ /* 0x000fc0000383ffff */
[----:B------:R-:W-:-:S00]  /*11f0*/  NOP ;  /* 0x0000000000007918 */ /* 0x000fc00000000000 */
        /* <DEDUP_REMOVED lines=8> */
.L_x_25:


//--------------------- .nv.global.init           --------------------------
	.section	.nv.global.init,"aw",@progbits
.nv.global.init:
	.type		_$_str,@object
	.size		_$_str,(.L_0 - _$_str)
_$_str:
        /*0000*/ 	.byte	0x5f, 0x5f, 0x43, 0x55, 0x44, 0x41, 0x5f, 0x46, 0x54, 0x5a, 0x00
.L_0:
